//
// Generated by NVIDIA NVVM Compiler
//
// Compiler Build ID: CL-36424714
// Cuda compilation tools, release 13.0, V13.0.88
// Based on NVVM 20.0.0
//

.version 9.0
.target sm_100
.address_size 64

	// .globl	_Z13calc_average1PdPKdiiddPKi

.visible .entry _Z13calc_average1PdPKdiiddPKi(
	.param .u64 .ptr .align 1 _Z13calc_average1PdPKdiiddPKi_param_0,
	.param .u64 .ptr .align 1 _Z13calc_average1PdPKdiiddPKi_param_1,
	.param .u32 _Z13calc_average1PdPKdiiddPKi_param_2,
	.param .u32 _Z13calc_average1PdPKdiiddPKi_param_3,
	.param .f64 _Z13calc_average1PdPKdiiddPKi_param_4,
	.param .f64 _Z13calc_average1PdPKdiiddPKi_param_5,
	.param .u64 .ptr .align 1 _Z13calc_average1PdPKdiiddPKi_param_6
)
{
	.reg .pred 	%p<7>;
	.reg .b32 	%r<74>;
	.reg .b64 	%rd<35>;
	.reg .b64 	%fd<60>;

	ld.param.u64 	%rd4, [_Z13calc_average1PdPKdiiddPKi_param_0];
	ld.param.u64 	%rd5, [_Z13calc_average1PdPKdiiddPKi_param_1];
	ld.param.u32 	%r21, [_Z13calc_average1PdPKdiiddPKi_param_2];
	ld.param.u32 	%r22, [_Z13calc_average1PdPKdiiddPKi_param_3];
	ld.param.f64 	%fd1, [_Z13calc_average1PdPKdiiddPKi_param_4];
	ld.param.f64 	%fd2, [_Z13calc_average1PdPKdiiddPKi_param_5];
	ld.param.u64 	%rd6, [_Z13calc_average1PdPKdiiddPKi_param_6];
	cvta.to.global.u64 	%rd1, %rd5;
	cvta.to.global.u64 	%rd2, %rd6;
	cvta.to.global.u64 	%rd3, %rd4;
	mov.u32 	%r1, %ctaid.x;
	mov.u32 	%r2, %ctaid.y;
	mov.u32 	%r3, %nctaid.x;
	mad.lo.s32 	%r23, %r2, %r3, %r1;
	mov.u32 	%r4, %ntid.x;
	mov.u32 	%r5, %ntid.y;
	mov.u32 	%r6, %tid.x;
	mov.u32 	%r7, %tid.y;
	mad.lo.s32 	%r24, %r23, %r5, %r7;
	mad.lo.s32 	%r72, %r24, %r4, %r6;
	mul.lo.s32 	%r25, %r4, %r5;
	mul.lo.s32 	%r26, %r25, %r3;
	mov.u32 	%r9, %nctaid.y;
	mul.lo.s32 	%r10, %r26, %r9;
	setp.ge.s32 	%p1, %r72, %r21;
	@%p1 bra 	$L__BB0_7;
	add.s32 	%r11, %r22, -2;
	add.s32 	%r27, %r9, %r2;
	mad.lo.s32 	%r28, %r3, %r27, %r1;
	mad.lo.s32 	%r29, %r5, %r28, %r7;
	mad.lo.s32 	%r30, %r4, %r29, %r6;
	max.s32 	%r31, %r21, %r30;
	setp.lt.s32 	%p2, %r30, %r21;
	selp.u32 	%r32, 1, 0, %p2;
	add.s32 	%r33, %r30, %r32;
	sub.s32 	%r34, %r31, %r33;
	div.u32 	%r35, %r34, %r10;
	add.s32 	%r12, %r35, %r32;
	and.b32  	%r36, %r12, 3;
	setp.eq.s32 	%p3, %r36, 3;
	@%p3 bra 	$L__BB0_4;
	add.s32 	%r37, %r12, 1;
	and.b32  	%r38, %r37, 3;
	neg.s32 	%r70, %r38;
$L__BB0_3:
	.pragma "nounroll";
	mul.wide.s32 	%rd7, %r72, 8;
	add.s64 	%rd8, %rd3, %rd7;
	ld.global.f64 	%fd3, [%rd8];
	sub.f64 	%fd4, %fd3, %fd2;
	div.rn.f64 	%fd5, %fd4, %fd1;
	cvt.rmi.f64.f64 	%fd6, %fd5;
	cvt.rzi.s32.f64 	%r39, %fd6;
	min.s32 	%r40, %r11, %r39;
	cvt.rn.f64.s32 	%fd7, %r40;
	sub.f64 	%fd8, %fd5, %fd7;
	st.global.f64 	[%rd8], %fd8;
	mov.f64 	%fd9, 0d3FF0000000000000;
	sub.f64 	%fd10, %fd9, %fd8;
	ld.global.u32 	%r41, [%rd2];
	add.s32 	%r42, %r40, %r41;
	mul.wide.s32 	%rd9, %r42, 8;
	add.s64 	%rd10, %rd1, %rd9;
	ld.global.f64 	%fd11, [%rd10];
	mul.f64 	%fd12, %fd11, %fd10;
	ld.global.u32 	%r43, [%rd2+4];
	add.s32 	%r44, %r43, %r40;
	mul.wide.s32 	%rd11, %r44, 8;
	add.s64 	%rd12, %rd1, %rd11;
	ld.global.f64 	%fd13, [%rd12];
	fma.rn.f64 	%fd14, %fd8, %fd13, %fd12;
	st.global.f64 	[%rd8], %fd14;
	add.s32 	%r72, %r72, %r10;
	add.s32 	%r70, %r70, 1;
	setp.ne.s32 	%p4, %r70, 0;
	@%p4 bra 	$L__BB0_3;
$L__BB0_4:
	setp.lt.u32 	%p5, %r12, 3;
	@%p5 bra 	$L__BB0_7;
	mul.wide.s32 	%rd19, %r10, 8;
	shl.b32 	%r69, %r10, 2;
$L__BB0_6:
	mul.wide.s32 	%rd13, %r72, 8;
	add.s64 	%rd14, %rd3, %rd13;
	ld.global.f64 	%fd15, [%rd14];
	sub.f64 	%fd16, %fd15, %fd2;
	div.rn.f64 	%fd17, %fd16, %fd1;
	cvt.rmi.f64.f64 	%fd18, %fd17;
	cvt.rzi.s32.f64 	%r45, %fd18;
	min.s32 	%r46, %r11, %r45;
	cvt.rn.f64.s32 	%fd19, %r46;
	sub.f64 	%fd20, %fd17, %fd19;
	st.global.f64 	[%rd14], %fd20;
	mov.f64 	%fd21, 0d3FF0000000000000;
	sub.f64 	%fd22, %fd21, %fd20;
	ld.global.u32 	%r47, [%rd2];
	add.s32 	%r48, %r46, %r47;
	mul.wide.s32 	%rd15, %r48, 8;
	add.s64 	%rd16, %rd1, %rd15;
	ld.global.f64 	%fd23, [%rd16];
	mul.f64 	%fd24, %fd23, %fd22;
	ld.global.u32 	%r49, [%rd2+4];
	add.s32 	%r50, %r49, %r46;
	mul.wide.s32 	%rd17, %r50, 8;
	add.s64 	%rd18, %rd1, %rd17;
	ld.global.f64 	%fd25, [%rd18];
	fma.rn.f64 	%fd26, %fd20, %fd25, %fd24;
	st.global.f64 	[%rd14], %fd26;
	add.s64 	%rd20, %rd14, %rd19;
	ld.global.f64 	%fd27, [%rd20];
	sub.f64 	%fd28, %fd27, %fd2;
	div.rn.f64 	%fd29, %fd28, %fd1;
	cvt.rmi.f64.f64 	%fd30, %fd29;
	cvt.rzi.s32.f64 	%r51, %fd30;
	min.s32 	%r52, %r11, %r51;
	cvt.rn.f64.s32 	%fd31, %r52;
	sub.f64 	%fd32, %fd29, %fd31;
	st.global.f64 	[%rd20], %fd32;
	sub.f64 	%fd33, %fd21, %fd32;
	ld.global.u32 	%r53, [%rd2];
	add.s32 	%r54, %r52, %r53;
	mul.wide.s32 	%rd21, %r54, 8;
	add.s64 	%rd22, %rd1, %rd21;
	ld.global.f64 	%fd34, [%rd22];
	mul.f64 	%fd35, %fd34, %fd33;
	ld.global.u32 	%r55, [%rd2+4];
	add.s32 	%r56, %r55, %r52;
	mul.wide.s32 	%rd23, %r56, 8;
	add.s64 	%rd24, %rd1, %rd23;
	ld.global.f64 	%fd36, [%rd24];
	fma.rn.f64 	%fd37, %fd32, %fd36, %fd35;
	st.global.f64 	[%rd20], %fd37;
	add.s64 	%rd25, %rd20, %rd19;
	ld.global.f64 	%fd38, [%rd25];
	sub.f64 	%fd39, %fd38, %fd2;
	div.rn.f64 	%fd40, %fd39, %fd1;
	cvt.rmi.f64.f64 	%fd41, %fd40;
	cvt.rzi.s32.f64 	%r57, %fd41;
	min.s32 	%r58, %r11, %r57;
	cvt.rn.f64.s32 	%fd42, %r58;
	sub.f64 	%fd43, %fd40, %fd42;
	st.global.f64 	[%rd25], %fd43;
	sub.f64 	%fd44, %fd21, %fd43;
	ld.global.u32 	%r59, [%rd2];
	add.s32 	%r60, %r58, %r59;
	mul.wide.s32 	%rd26, %r60, 8;
	add.s64 	%rd27, %rd1, %rd26;
	ld.global.f64 	%fd45, [%rd27];
	mul.f64 	%fd46, %fd45, %fd44;
	ld.global.u32 	%r61, [%rd2+4];
	add.s32 	%r62, %r61, %r58;
	mul.wide.s32 	%rd28, %r62, 8;
	add.s64 	%rd29, %rd1, %rd28;
	ld.global.f64 	%fd47, [%rd29];
	fma.rn.f64 	%fd48, %fd43, %fd47, %fd46;
	st.global.f64 	[%rd25], %fd48;
	add.s64 	%rd30, %rd25, %rd19;
	ld.global.f64 	%fd49, [%rd30];
	sub.f64 	%fd50, %fd49, %fd2;
	div.rn.f64 	%fd51, %fd50, %fd1;
	cvt.rmi.f64.f64 	%fd52, %fd51;
	cvt.rzi.s32.f64 	%r63, %fd52;
	min.s32 	%r64, %r11, %r63;
	cvt.rn.f64.s32 	%fd53, %r64;
	sub.f64 	%fd54, %fd51, %fd53;
	st.global.f64 	[%rd30], %fd54;
	sub.f64 	%fd55, %fd21, %fd54;
	ld.global.u32 	%r65, [%rd2];
	add.s32 	%r66, %r64, %r65;
	mul.wide.s32 	%rd31, %r66, 8;
	add.s64 	%rd32, %rd1, %rd31;
	ld.global.f64 	%fd56, [%rd32];
	mul.f64 	%fd57, %fd56, %fd55;
	ld.global.u32 	%r67, [%rd2+4];
	add.s32 	%r68, %r67, %r64;
	mul.wide.s32 	%rd33, %r68, 8;
	add.s64 	%rd34, %rd1, %rd33;
	ld.global.f64 	%fd58, [%rd34];
	fma.rn.f64 	%fd59, %fd54, %fd58, %fd57;
	st.global.f64 	[%rd30], %fd59;
	add.s32 	%r72, %r69, %r72;
	setp.lt.s32 	%p6, %r72, %r21;
	@%p6 bra 	$L__BB0_6;
$L__BB0_7:
	ret;

}


// ===== COMPILED SASS (sm_100) =====

	.target	sm_100

	.elftype	@"ET_EXEC"


//--------------------- .note.nv.tkinfo           --------------------------
	.section	.note.nv.tkinfo,"",@"SHT_NOTE"
	.sectionflags	@"SHF_NOTE_NV_TKINFO"
	.tkinfo
        /*0018*/ 	.word	0x00000002
        /*0030*/ 	.string	""
        /*0030*/ 	.string	"ptxas"
        /*0030*/ 	.string	"Cuda compilation tools, release 13.0, V13.0.88"
        /*0030*/ 	.string	"Build cuda_13.0.r13.0/compiler.36424714_0"
        /*0030*/ 	.string	"-arch sm_100 -m 64 "



//--------------------- .note.nv.cuinfo           --------------------------
	.section	.note.nv.cuinfo,"",@"SHT_NOTE"
	.sectionflags	@"SHF_NOTE_NV_CUINFO"
        /*0018*/ 	.short	0x0002
        /*001a*/ 	.short	0x0064
        /*001c*/ 	.short	0x0082
	.zero		2


//--------------------- .nv.info                  --------------------------
	.section	.nv.info,"",@"SHT_CUDA_INFO"
	.align	4


	//----- nvinfo : EIATTR_REGCOUNT
	.align		4
        /*0000*/ 	.byte	0x04, 0x2f
        /*0002*/ 	.short	(.L_1 - .L_0)
	.align		4
.L_0:
        /*0004*/ 	.word	index@(_Z13calc_average1PdPKdiiddPKi)
        /*0008*/ 	.word	0x00000024


	//----- nvinfo : EIATTR_FRAME_SIZE
	.align		4
.L_1:
        /*000c*/ 	.byte	0x04, 0x11
        /*000e*/ 	.short	(.L_3 - .L_2)
	.align		4
.L_2:
        /*0010*/ 	.word	index@($__internal_0_$__cuda_sm20_div_rn_f64_full)
        /*0014*/ 	.word	0x00000000


	//----- nvinfo : EIATTR_FRAME_SIZE
	.align		4
.L_3:
        /*0018*/ 	.byte	0x04, 0x11
        /*001a*/ 	.short	(.L_5 - .L_4)
	.align		4
.L_4:
        /*001c*/ 	.word	index@(_Z13calc_average1PdPKdiiddPKi)
        /*0020*/ 	.word	0x00000000


	//----- nvinfo : EIATTR_MIN_STACK_SIZE
	.align		4
.L_5:
        /*0024*/ 	.byte	0x04, 0x12
        /*0026*/ 	.short	(.L_7 - .L_6)
	.align		4
.L_6:
        /*0028*/ 	.word	index@(_Z13calc_average1PdPKdiiddPKi)
        /*002c*/ 	.word	0x00000000
.L_7:


//--------------------- .nv.compat                --------------------------
	.section	.nv.compat,"",@"SHT_CUDA_COMPAT_INFO"
	.align	4
        /*0000*/ 	.byte	0x02, 0x09, 0x00, 0x00, 0x02, 0x02, 0x01, 0x00, 0x02, 0x05, 0x05, 0x00, 0x03, 0x07, 0x01, 0x01
        /*0010*/ 	.byte	0x02, 0x03, 0x00, 0x00, 0x02, 0x06, 0x01, 0x00, 0x04, 0x0b, 0x08, 0x00, 0x01, 0x00, 0x00, 0x00
        /*0020*/ 	.byte	0x00, 0x00, 0x00, 0x00


//--------------------- .nv.info._Z13calc_average1PdPKdiiddPKi --------------------------
	.section	.nv.info._Z13calc_average1PdPKdiiddPKi,"",@"SHT_CUDA_INFO"
	.sectionflags	@""
	.align	4


	//----- nvinfo : EIATTR_CUDA_API_VERSION
	.align		4
        /*0000*/ 	.byte	0x04, 0x37
        /*0002*/ 	.short	(.L_9 - .L_8)
.L_8:
        /*0004*/ 	.word	0x00000082


	//----- nvinfo : EIATTR_KPARAM_INFO
	.align		4
.L_9:
        /*0008*/ 	.byte	0x04, 0x17
        /*000a*/ 	.short	(.L_11 - .L_10)
.L_10:
        /*000c*/ 	.word	0x00000000
        /*0010*/ 	.short	0x0006
        /*0012*/ 	.short	0x0028
        /*0014*/ 	.byte	0x00, 0xf5, 0x21, 0x00


	//----- nvinfo : EIATTR_KPARAM_INFO
	.align		4
.L_11:
        /*0018*/ 	.byte	0x04, 0x17
        /*001a*/ 	.short	(.L_13 - .L_12)
.L_12:
        /*001c*/ 	.word	0x00000000
        /*0020*/ 	.short	0x0005
        /*0022*/ 	.short	0x0020
        /*0024*/ 	.byte	0x00, 0xf0, 0x21, 0x00


	//----- nvinfo : EIATTR_KPARAM_INFO
	.align		4
.L_13:
        /*0028*/ 	.byte	0x04, 0x17
        /*002a*/ 	.short	(.L_15 - .L_14)
.L_14:
        /*002c*/ 	.word	0x00000000
        /*0030*/ 	.short	0x0004
        /*0032*/ 	.short	0x0018
        /*0034*/ 	.byte	0x00, 0xf0, 0x21, 0x00


	//----- nvinfo : EIATTR_KPARAM_INFO
	.align		4
.L_15:
        /*0038*/ 	.byte	0x04, 0x17
        /*003a*/ 	.short	(.L_17 - .L_16)
.L_16:
        /*003c*/ 	.word	0x00000000
        /*0040*/ 	.short	0x0003
        /*0042*/ 	.short	0x0014
        /*0044*/ 	.byte	0x00, 0xf0, 0x11, 0x00


	//----- nvinfo : EIATTR_KPARAM_INFO
	.align		4
.L_17:
        /*0048*/ 	.byte	0x04, 0x17
        /*004a*/ 	.short	(.L_19 - .L_18)
.L_18:
        /*004c*/ 	.word	0x00000000
        /*0050*/ 	.short	0x0002
        /*0052*/ 	.short	0x0010
        /*0054*/ 	.byte	0x00, 0xf0, 0x11, 0x00


	//----- nvinfo : EIATTR_KPARAM_INFO
	.align		4
.L_19:
        /*0058*/ 	.byte	0x04, 0x17
        /*005a*/ 	.short	(.L_21 - .L_20)
.L_20:
        /*005c*/ 	.word	0x00000000
        /*0060*/ 	.short	0x0001
        /*0062*/ 	.short	0x0008
        /*0064*/ 	.byte	0x00, 0xf5, 0x21, 0x00


	//----- nvinfo : EIATTR_KPARAM_INFO
	.align		4
.L_21:
        /*0068*/ 	.byte	0x04, 0x17
        /*006a*/ 	.short	(.L_23 - .L_22)
.L_22:
        /*006c*/ 	.word	0x00000000
        /*0070*/ 	.short	0x0000
        /*0072*/ 	.short	0x0000
        /*0074*/ 	.byte	0x00, 0xf5, 0x21, 0x00


	//----- nvinfo : EIATTR_SPARSE_MMA_MASK
	.align		4
.L_23:
        /*0078*/ 	.byte	0x03, 0x50
        /*007a*/ 	.short	0x0000


	//----- nvinfo : EIATTR_MAXREG_COUNT
	.align		4
        /*007c*/ 	.byte	0x03, 0x1b
        /*007e*/ 	.short	0x00ff


	//----- nvinfo : EIATTR_MERCURY_ISA_VERSION
	.align		4
        /*0080*/ 	.byte	0x03, 0x5f
        /*0082*/ 	.short	0x0101


	//----- nvinfo : EIATTR_VRC_CTA_INIT_COUNT
	.align		4
        /*0084*/ 	.byte	0x02, 0x4a
	.zero		1
	.zero		1


	//----- nvinfo : EIATTR_EXIT_INSTR_OFFSETS
	.align		4
        /*0088*/ 	.byte	0x04, 0x1c
        /*008a*/ 	.short	(.L_25 - .L_24)


	//   ....[0]....
.L_24:
        /*008c*/ 	.word	0x000000e0


	//   ....[1]....
        /*0090*/ 	.word	0x00000730


	//   ....[2]....
        /*0094*/ 	.word	0x000011b0


	//----- nvinfo : EIATTR_CRS_STACK_SIZE
	.align		4
.L_25:
        /*0098*/ 	.byte	0x04, 0x1e
        /*009a*/ 	.short	(.L_27 - .L_26)
.L_26:
        /*009c*/ 	.word	0x00000000


	//----- nvinfo : EIATTR_CBANK_PARAM_SIZE
	.align		4
.L_27:
        /*00a0*/ 	.byte	0x03, 0x19
        /*00a2*/ 	.short	0x0030


	//----- nvinfo : EIATTR_PARAM_CBANK
	.align		4
        /*00a4*/ 	.byte	0x04, 0x0a
        /*00a6*/ 	.short	(.L_29 - .L_28)
	.align		4
.L_28:
        /*00a8*/ 	.word	index@(.nv.constant0._Z13calc_average1PdPKdiiddPKi)
        /*00ac*/ 	.short	0x0380
        /*00ae*/ 	.short	0x0030


	//----- nvinfo : EIATTR_SW_WAR
	.align		4
.L_29:
        /*00b0*/ 	.byte	0x04, 0x36
        /*00b2*/ 	.short	(.L_31 - .L_30)
.L_30:
        /*00b4*/ 	.word	0x00000008
.L_31:


//--------------------- .nv.callgraph             --------------------------
	.section	.nv.callgraph,"",@"SHT_CUDA_CALLGRAPH"
	.align	4
	.sectionentsize	8
	.align		4
        /*0000*/ 	.word	0x00000000
	.align		4
        /*0004*/ 	.word	0xffffffff
	.align		4
        /*0008*/ 	.word	0x00000000
	.align		4
        /*000c*/ 	.word	0xfffffffe
	.align		4
        /*0010*/ 	.word	0x00000000
	.align		4
        /*0014*/ 	.word	0xfffffffd
	.align		4
        /*0018*/ 	.word	0x00000000
	.align		4
        /*001c*/ 	.word	0xfffffffc


//--------------------- .text._Z13calc_average1PdPKdiiddPKi --------------------------
	.section	.text._Z13calc_average1PdPKdiiddPKi,"ax",@progbits
	.align	128
        .global         _Z13calc_average1PdPKdiiddPKi
        .type           _Z13calc_average1PdPKdiiddPKi,@function
        .size           _Z13calc_average1PdPKdiiddPKi,(.L_x_20 - _Z13calc_average1PdPKdiiddPKi)
        .other          _Z13calc_average1PdPKdiiddPKi,@"STO_CUDA_ENTRY STV_DEFAULT"
_Z13calc_average1PdPKdiiddPKi:
.text._Z13calc_average1PdPKdiiddPKi:
[----:B------:R-:W-:Y:S01]  /*0000*/  LDC R1, c[0x0][0x37c] ;  /* 0x0000df00ff017b82 */ /* 0x000fe20000000800 */
[----:B------:R-:W0:Y:S07]  /*0010*/  S2R R9, SR_TID.Y ;  /* 0x0000000000097919 */ /* 0x000e2e0000002200 */
[----:B------:R-:W-:Y:S01]  /*0020*/  S2UR UR5, SR_CTAID.X ;  /* 0x00000000000579c3 */ /* 0x000fe20000002500 */
[----:B------:R-:W1:Y:S01]  /*0030*/  LDCU UR6, c[0x0][0x370] ;  /* 0x00006e00ff0677ac */ /* 0x000e620008000800 */
[----:B------:R-:W2:Y:S01]  /*0040*/  S2R R7, SR_TID.X ;  /* 0x0000000000077919 */ /* 0x000ea20000002100 */
[----:B------:R-:W2:Y:S05]  /*0050*/  LDCU UR8, c[0x0][0x360] ;  /* 0x00006c00ff0877ac */ /* 0x000eaa0008000800 */
[----:B------:R-:W1:Y:S01]  /*0060*/  S2UR UR4, SR_CTAID.Y ;  /* 0x00000000000479c3 */ /* 0x000e620000002600 */
[----:B------:R-:W3:Y:S07]  /*0070*/  LDCU UR9, c[0x0][0x390] ;  /* 0x00007200ff0977ac */ /* 0x000eee0008000800 */
[----:B------:R-:W0:Y:S01]  /*0080*/  LDC R4, c[0x0][0x364] ;  /* 0x0000d900ff047b82 */ /* 0x000e220000000800 */
[----:B-1----:R-:W-:-:S06]  /*0090*/  UIMAD UR7, UR4, UR6, UR5 ;  /* 0x00000006040772a4 */ /* 0x002fcc000f8e0205 */
[----:B0-----:R-:W-:-:S05]  /*00a0*/  IMAD R0, R4, UR7, R9 ;  /* 0x0000000704007c24 */ /* 0x001fca000f8e0209 */
[----:B------:R-:W0:Y:S01]  /*00b0*/  LDCU UR7, c[0x0][0x374] ;  /* 0x00006e80ff0777ac */ /* 0x000e220008000800 */
[----:B--2---:R-:W-:-:S05]  /*00c0*/  IMAD R0, R0, UR8, R7 ;  /* 0x0000000800007c24 */ /* 0x004fca000f8e0207 */
[----:B---3--:R-:W-:-:S13]  /*00d0*/  ISETP.GE.AND P0, PT, R0, UR9, PT ;  /* 0x0000000900007c0c */ /* 0x008fda000bf06270 */
[----:B0-----:R-:W-:Y:S05]  /*00e0*/  @P0 EXIT ;  /* 0x000000000000094d */ /* 0x001fea0003800000 */
[----:B------:R-:W-:Y:S01]  /*00f0*/  IMAD R2, R4, UR8, RZ ;  /* 0x0000000804027c24 */ /* 0x000fe2000f8e02ff */
[----:B------:R-:W-:Y:S01]  /*0100*/  UIADD3 UR4, UPT, UPT, UR4, UR7, URZ ;  /* 0x0000000704047290 */ /* 0x000fe2000fffe0ff */
[----:B------:R-:W-:Y:S01]  /*0110*/  BSSY.RECONVERGENT B0, `(.L_x_0) ;  /* 0x000005a000007945 */ /* 0x000fe20003800200 */
[----:B------:R-:W0:Y:S01]  /*0120*/  LDCU UR10, c[0x0][0x39c] ;  /* 0x00007380ff0a77ac */ /* 0x000e220008000800 */
[----:B------:R-:W-:Y:S01]  /*0130*/  IMAD R2, R2, UR6, RZ ;  /* 0x0000000602027c24 */ /* 0x000fe2000f8e02ff */
[----:B------:R-:W-:-:S03]  /*0140*/  UIMAD UR4, UR4, UR6, UR5 ;  /* 0x00000006040472a4 */ /* 0x000fc6000f8e0205 */
[----:B------:R-:W-:Y:S01]  /*0150*/  IMAD R5, R2, UR7, RZ ;  /* 0x0000000702057c24 */ /* 0x000fe2000f8e02ff */
[----:B------:R-:W1:Y:S03]  /*0160*/  LDCU.64 UR6, c[0x0][0x358] ;  /* 0x00006b00ff0677ac */ /* 0x000e660008000a00 */
[----:B------:R-:W2:Y:S01]  /*0170*/  I2F.U32.RP R6, R5 ;  /* 0x0000000500067306 */ /* 0x000ea20000209000 */
[----:B------:R-:W-:Y:S01]  /*0180*/  IMAD R2, R4, UR4, R9 ;  /* 0x0000000404027c24 */ /* 0x000fe2000f8e0209 */
[----:B------:R-:W-:Y:S01]  /*0190*/  ISETP.NE.U32.AND P2, PT, R5, RZ, PT ;  /* 0x000000ff0500720c */ /* 0x000fe20003f45070 */
[----:B------:R-:W-:Y:S01]  /*01a0*/  IMAD.MOV R9, RZ, RZ, -R5 ;  /* 0x000000ffff097224 */ /* 0x000fe200078e0a05 */
[----:B------:R-:W3:Y:S01]  /*01b0*/  LDCU UR5, c[0x0][0x398] ;  /* 0x00007300ff0577ac */ /* 0x000ee20008000800 */
[----:B------:R-:W-:Y:S02]  /*01c0*/  IMAD R4, R2, UR8, R7 ;  /* 0x0000000802047c24 */ /* 0x000fe4000f8e0207 */
[----:B------:R-:W-:Y:S01]  /*01d0*/  IMAD.MOV.U32 R2, RZ, RZ, RZ ;  /* 0x000000ffff027224 */ /* 0x000fe200078e00ff */
[----:B------:R-:W4:Y:S02]  /*01e0*/  LDCU UR4, c[0x0][0x394] ;  /* 0x00007280ff0477ac */ /* 0x000f240008000800 */
[----:B------:R-:W-:-:S02]  /*01f0*/  ISETP.GE.AND P0, PT, R4, UR9, PT ;  /* 0x0000000904007c0c */ /* 0x000fc4000bf06270 */
[----:B------:R-:W-:Y:S01]  /*0200*/  VIMNMX R7, PT, PT, R4, UR9, !PT ;  /* 0x0000000904077c48 */ /* 0x000fe2000ffe0100 */
[----:B------:R-:W0:Y:S01]  /*0210*/  LDCU.64 UR8, c[0x0][0x3a0] ;  /* 0x00007400ff0877ac */ /* 0x000e220008000a00 */
[----:B------:R-:W-:Y:S01]  /*0220*/  SEL R28, RZ, 0x1, P0 ;  /* 0x00000001ff1c7807 */ /* 0x000fe20000000000 */
[----:B--2---:R-:W2:Y:S03]  /*0230*/  MUFU.RCP R6, R6 ;  /* 0x0000000600067308 */ /* 0x004ea60000001000 */
[----:B------:R-:W-:Y:S01]  /*0240*/  IADD3 R4, PT, PT, R7, -R4, -R28 ;  /* 0x8000000407047210 */ /* 0x000fe20007ffe81c */
[----:B----4-:R-:W-:Y:S01]  /*0250*/  UIADD3 UR4, UPT, UPT, UR4, -0x2, URZ ;  /* 0xfffffffe04047890 */ /* 0x010fe2000fffe0ff */
[----:B--2---:R-:W-:-:S06]  /*0260*/  VIADD R3, R6, 0xffffffe ;  /* 0x0ffffffe06037836 */ /* 0x004fcc0000000000 */
[----:B------:R-:W2:Y:S02]  /*0270*/  F2I.FTZ.U32.TRUNC.NTZ R3, R3 ;  /* 0x0000000300037305 */ /* 0x000ea4000021f000 */
[----:B--2---:R-:W-:-:S04]  /*0280*/  IMAD R9, R9, R3, RZ ;  /* 0x0000000309097224 */ /* 0x004fc800078e02ff */
[----:B------:R-:W-:Y:S02]  /*0290*/  IMAD.HI.U32 R9, R3, R9, R2 ;  /* 0x0000000903097227 */ /* 0x000fe400078e0002 */
[----:B------:R-:W2:Y:S04]  /*02a0*/  LDC R3, c[0x0][0x39c] ;  /* 0x0000e700ff037b82 */ /* 0x000ea80000000800 */
[----:B------:R-:W-:-:S04]  /*02b0*/  IMAD.HI.U32 R9, R9, R4, RZ ;  /* 0x0000000409097227 */ /* 0x000fc800078e00ff */
[----:B------:R-:W-:-:S04]  /*02c0*/  IMAD.MOV R2, RZ, RZ, -R9 ;  /* 0x000000ffff027224 */ /* 0x000fc800078e0a09 */
[----:B------:R-:W-:-:S05]  /*02d0*/  IMAD R4, R5, R2, R4 ;  /* 0x0000000205047224 */ /* 0x000fca00078e0204 */
[----:B------:R-:W-:-:S13]  /*02e0*/  ISETP.GE.U32.AND P0, PT, R4, R5, PT ;  /* 0x000000050400720c */ /* 0x000fda0003f06070 */
[----:B------:R-:W-:Y:S01]  /*02f0*/  @P0 IMAD.IADD R4, R4, 0x1, -R5 ;  /* 0x0000000104040824 */ /* 0x000fe200078e0a05 */
[----:B------:R-:W-:-:S04]  /*0300*/  @P0 IADD3 R9, PT, PT, R9, 0x1, RZ ;  /* 0x0000000109090810 */ /* 0x000fc80007ffe0ff */
[----:B------:R-:W-:-:S13]  /*0310*/  ISETP.GE.U32.AND P1, PT, R4, R5, PT ;  /* 0x000000050400720c */ /* 0x000fda0003f26070 */
[----:B------:R-:W-:Y:S01]  /*0320*/  @P1 VIADD R9, R9, 0x1 ;  /* 0x0000000109091836 */ /* 0x000fe20000000000 */
[----:B------:R-:W-:-:S05]  /*0330*/  @!P2 LOP3.LUT R9, RZ, R5, RZ, 0x33, !PT ;  /* 0x00000005ff09a212 */ /* 0x000fca00078e33ff */
[----:B------:R-:W-:-:S05]  /*0340*/  IMAD.IADD R28, R28, 0x1, R9 ;  /* 0x000000011c1c7824 */ /* 0x000fca00078e0209 */
[----:B------:R-:W-:-:S04]  /*0350*/  LOP3.LUT R2, R28, 0x3, RZ, 0xc0, !PT ;  /* 0x000000031c027812 */ /* 0x000fc800078ec0ff */
[----:B------:R-:W-:-:S13]  /*0360*/  ISETP.NE.AND P0, PT, R2, 0x3, PT ;  /* 0x000000030200780c */ /* 0x000fda0003f05270 */
[----:B0123--:R-:W-:Y:S05]  /*0370*/  @!P0 BRA `(.L_x_1) ;  /* 0x0000000000cc8947 */ /* 0x00ffea0003800000 */
[----:B------:R-:W0:Y:S01]  /*0380*/  LDC.64 R10, c[0x0][0x398] ;  /* 0x0000e600ff0a7b82 */ /* 0x000e220000000a00 */
[----:B------:R-:W-:-:S05]  /*0390*/  VIADD R2, R28, 0x1 ;  /* 0x000000011c027836 */ /* 0x000fca0000000000 */
[----:B------:R-:W-:Y:S02]  /*03a0*/  LOP3.LUT R2, R2, 0x3, RZ, 0xc0, !PT ;  /* 0x0000000302027812 */ /* 0x000fe400078ec0ff */
[----:B------:R-:W1:Y:S03]  /*03b0*/  LDC.64 R12, c[0x0][0x388] ;  /* 0x0000e200ff0c7b82 */ /* 0x000e660000000a00 */
[----:B------:R-:W-:-:S05]  /*03c0*/  IMAD.MOV R29, RZ, RZ, -R2 ;  /* 0x000000ffff1d7224 */ /* 0x000fca00078e0a02 */
[----:B------:R-:W2:Y:S02]  /*03d0*/  LDC.64 R14, c[0x0][0x380] ;  /* 0x0000e000ff0e7b82 */ /* 0x000ea40000000a00 */
.L_x_4:
[----:B--23--:R-:W-:-:S05]  /*03e0*/  IMAD.WIDE R16, R0, 0x8, R14 ;  /* 0x0000000800107825 */ /* 0x00cfca00078e020e */
[----:B------:R-:W2:Y:S01]  /*03f0*/  LDG.E.64 R6, desc[UR6][R16.64] ;  /* 0x0000000610067981 */ /* 0x000ea2000c1e1b00 */
[----:B------:R-:W0:Y:S01]  /*0400*/  MUFU.RCP64H R9, UR10 ;  /* 0x0000000a00097d08 */ /* 0x000e220008001800 */
[----:B------:R-:W-:Y:S01]  /*0410*/  IMAD.MOV.U32 R8, RZ, RZ, 0x1 ;  /* 0x00000001ff087424 */ /* 0x000fe200078e00ff */
[----:B------:R-:W-:Y:S05]  /*0420*/  BSSY.RECONVERGENT B1, `(.L_x_2) ;  /* 0x0000012000017945 */ /* 0x000fea0003800200 */
[----:B0-----:R-:W-:-:S08]  /*0430*/  DFMA R18, R8, -R10, 1 ;  /* 0x3ff000000812742b */ /* 0x001fd0000000080a */
[----:B------:R-:W-:-:S08]  /*0440*/  DFMA R18, R18, R18, R18 ;  /* 0x000000121212722b */ /* 0x000fd00000000012 */
[----:B------:R-:W-:-:S08]  /*0450*/  DFMA R18, R8, R18, R8 ;  /* 0x000000120812722b */ /* 0x000fd00000000008 */
[----:B------:R-:W-:-:S08]  /*0460*/  DFMA R8, R18, -R10, 1 ;  /* 0x3ff000001208742b */ /* 0x000fd0000000080a */
[----:B------:R-:W-:Y:S02]  /*0470*/  DFMA R8, R18, R8, R18 ;  /* 0x000000081208722b */ /* 0x000fe40000000012 */
[----:B--2---:R-:W-:-:S08]  /*0480*/  DADD R22, R6, -UR8 ;  /* 0x8000000806167e29 */ /* 0x004fd00008000000 */
[----:B------:R-:W-:Y:S02]  /*0490*/  DMUL R6, R22, R8 ;  /* 0x0000000816067228 */ /* 0x000fe40000000000 */
[----:B------:R-:W-:-:S06]  /*04a0*/  FSETP.GEU.AND P1, PT, |R23|, 6.5827683646048100446e-37, PT ;  /* 0x036000001700780b */ /* 0x000fcc0003f2e200 */
[----:B------:R-:W-:-:S08]  /*04b0*/  DFMA R18, R6, -R10, R22 ;  /* 0x8000000a0612722b */ /* 0x000fd00000000016 */
[----:B------:R-:W-:-:S10]  /*04c0*/  DFMA R6, R8, R18, R6 ;  /* 0x000000120806722b */ /* 0x000fd40000000006 */
[----:B------:R-:W-:-:S05]  /*04d0*/  FFMA R2, RZ, UR10, R7 ;  /* 0x0000000aff027c23 */ /* 0x000fca0008000007 */
[----:B------:R-:W-:-:S13]  /*04e0*/  FSETP.GT.AND P0, PT, |R2|, 1.469367938527859385e-39, PT ;  /* 0x001000000200780b */ /* 0x000fda0003f04200 */
[----:B------:R-:W-:Y:S05]  /*04f0*/  @P0 BRA P1, `(.L_x_3) ;  /* 0x0000000000100947 */ /* 0x000fea0000800000 */
[----:B------:R-:W-:-:S07]  /*0500*/  MOV R2, 0x520 ;  /* 0x0000052000027802 */ /* 0x000fce0000000f00 */
[----:B-1----:R-:W-:Y:S05]  /*0510*/  CALL.REL.NOINC `($__internal_0_$__cuda_sm20_div_rn_f64_full) ;  /* 0x0000000c00287944 */ /* 0x002fea0003c00000 */
[----:B------:R-:W-:Y:S01]  /*0520*/  MOV R6, R30 ;  /* 0x0000001e00067202 */ /* 0x000fe20000000f00 */
[----:B------:R-:W-:-:S07]  /*0530*/  IMAD.MOV.U32 R7, RZ, RZ, R31 ;  /* 0x000000ffff077224 */ /* 0x000fce00078e001f */
.L_x_3:
[----:B------:R-:W-:Y:S05]  /*0540*/  BSYNC.RECONVERGENT B1 ;  /* 0x0000000000017941 */ /* 0x000fea0003800200 */
.L_x_2:
[----:B------:R-:W0:Y:S01]  /*0550*/  F2I.F64.FLOOR R2, R6 ;  /* 0x0000000600027311 */ /* 0x000e220000305100 */
[----:B------:R-:W2:Y:S01]  /*0560*/  LDC.64 R18, c[0x0][0x3a8] ;  /* 0x0000ea00ff127b82 */ /* 0x000ea20000000a00 */
[----:B0-----:R-:W-:-:S06]  /*0570*/  VIMNMX R2, PT, PT, R2, UR4, PT ;  /* 0x0000000402027c48 */ /* 0x001fcc000bfe0100 */
[----:B------:R-:W0:Y:S02]  /*0580*/  I2F.F64 R8, R2 ;  /* 0x0000000200087312 */ /* 0x000e240000201c00 */
[----:B0-----:R-:W-:-:S07]  /*0590*/  DADD R8, -R8, R6 ;  /* 0x0000000008087229 */ /* 0x001fce0000000106 */
[----:B------:R3:W-:Y:S04]  /*05a0*/  STG.E.64 desc[UR6][R16.64], R8 ;  /* 0x0000000810007986 */ /* 0x0007e8000c101b06 */
[----:B--2---:R-:W2:Y:S04]  /*05b0*/  LDG.E R21, desc[UR6][R18.64] ;  /* 0x0000000612157981 */ /* 0x004ea8000c1e1900 */
[----:B------:R-:W4:Y:S01]  /*05c0*/  LDG.E R23, desc[UR6][R18.64+0x4] ;  /* 0x0000040612177981 */ /* 0x000f22000c1e1900 */
[----:B--2---:R-:W-:-:S04]  /*05d0*/  IMAD.IADD R21, R2, 0x1, R21 ;  /* 0x0000000102157824 */ /* 0x004fc800078e0215 */
[----:B-1----:R-:W-:-:S04]  /*05e0*/  IMAD.WIDE R20, R21, 0x8, R12 ;  /* 0x0000000815147825 */ /* 0x002fc800078e020c */
[----:B----4-:R-:W-:Y:S02]  /*05f0*/  IMAD.IADD R23, R2, 0x1, R23 ;  /* 0x0000000102177824 */ /* 0x010fe400078e0217 */
[----:B------:R-:W2:Y:S02]  /*0600*/  LDG.E.64 R20, desc[UR6][R20.64] ;  /* 0x0000000614147981 */ /* 0x000ea4000c1e1b00 */
[----:B------:R-:W-:-:S06]  /*0610*/  IMAD.WIDE R22, R23, 0x8, R12 ;  /* 0x0000000817167825 */ /* 0x000fcc00078e020c */
[----:B------:R-:W4:Y:S01]  /*0620*/  LDG.E.64 R22, desc[UR6][R22.64] ;  /* 0x0000000616167981 */ /* 0x000f22000c1e1b00 */
[----:B------:R-:W-:Y:S01]  /*0630*/  DADD R6, -R8, 1 ;  /* 0x3ff0000008067429 */ /* 0x000fe20000000100 */
[----:B------:R-:W-:Y:S02]  /*0640*/  VIADD R29, R29, 0x1 ;  /* 0x000000011d1d7836 */ /* 0x000fe40000000000 */
[----:B------:R-:W-:-:S03]  /*0650*/  IMAD.IADD R0, R5, 0x1, R0 ;  /* 0x0000000105007824 */ /* 0x000fc600078e0200 */
[----:B------:R-:W-:Y:S02]  /*0660*/  ISETP.NE.AND P0, PT, R29, RZ, PT ;  /* 0x000000ff1d00720c */ /* 0x000fe40003f05270 */
[----:B--2---:R-:W-:-:S08]  /*0670*/  DMUL R6, R6, R20 ;  /* 0x0000001406067228 */ /* 0x004fd00000000000 */
[----:B----4-:R-:W-:-:S07]  /*0680*/  DFMA R6, R8, R22, R6 ;  /* 0x000000160806722b */ /* 0x010fce0000000006 */
[----:B------:R3:W-:Y:S01]  /*0690*/  STG.E.64 desc[UR6][R16.64], R6 ;  /* 0x0000000610007986 */ /* 0x0007e2000c101b06 */
[----:B------:R-:W-:Y:S05]  /*06a0*/  @P0 BRA `(.L_x_4) ;  /* 0xfffffffc004c0947 */ /* 0x000fea000383ffff */
.L_x_1:
[----:B------:R-:W-:Y:S05]  /*06b0*/  BSYNC.RECONVERGENT B0 ;  /* 0x0000000000007941 */ /* 0x000fea0003800200 */
.L_x_0:
[----:B---3--:R-:W0:Y:S01]  /*06c0*/  LDC.64 R16, c[0x0][0x398] ;  /* 0x0000e600ff107b82 */ /* 0x008e220000000a00 */
[----:B------:R-:W-:Y:S01]  /*06d0*/  ISETP.GE.U32.AND P0, PT, R28, 0x3, PT ;  /* 0x000000031c00780c */ /* 0x000fe20003f06070 */
[----:B------:R-:W1:Y:S01]  /*06e0*/  LDCU.64 UR12, c[0x0][0x3a0] ;  /* 0x00007400ff0c77ac */ /* 0x000e620008000a00 */
[----:B------:R-:W2:Y:S05]  /*06f0*/  LDCU UR11, c[0x0][0x39c] ;  /* 0x00007380ff0b77ac */ /* 0x000eaa0008000800 */
[----:B------:R-:W3:Y:S01]  /*0700*/  LDC.64 R14, c[0x0][0x388] ;  /* 0x0000e200ff0e7b82 */ /* 0x000ee20000000a00 */
[----:B------:R-:W4:Y:S07]  /*0710*/  LDCU UR14, c[0x0][0x390] ;  /* 0x00007200ff0e77ac */ /* 0x000f2e0008000800 */
[----:B------:R-:W0:Y:S01]  /*0720*/  LDC.64 R12, c[0x0][0x380] ;  /* 0x0000e000ff0c7b82 */ /* 0x000e220000000a00 */
[----:B-12-4-:R-:W-:Y:S05]  /*0730*/  @!P0 EXIT ;  /* 0x000000000000894d */ /* 0x016fea0003800000 */
.L_x_13:
[----:B0-----:R-:W-:-:S05]  /*0740*/  IMAD.WIDE R10, R0, 0x8, R12 ;  /* 0x00000008000a7825 */ /* 0x001fca00078e020c */
[----:B--2---:R-:W2:Y:S01]  /*0750*/  LDG.E.64 R6, desc[UR6][R10.64] ;  /* 0x000000060a067981 */ /* 0x004ea2000c1e1b00 */
[----:B------:R-:W0:Y:S01]  /*0760*/  MUFU.RCP64H R9, UR11 ;  /* 0x0000000b00097d08 */ /* 0x000e220008001800 */
[----:B------:R-:W-:Y:S01]  /*0770*/  MOV R8, 0x1 ;  /* 0x0000000100087802 */ /* 0x000fe20000000f00 */
        /* <DEDUP_REMOVED lines=15> */
[----:B---3--:R-:W-:Y:S05]  /*0870*/  CALL.REL.NOINC `($__internal_0_$__cuda_sm20_div_rn_f64_full) ;  /* 0x0000000800507944 */ /* 0x008fea0003c00000 */
[----:B------:R-:W-:Y:S02]  /*0880*/  IMAD.MOV.U32 R6, RZ, RZ, R30 ;  /* 0x000000ffff067224 */ /* 0x000fe400078e001e */
[----:B------:R-:W-:-:S07]  /*0890*/  IMAD.MOV.U32 R7, RZ, RZ, R31 ;  /* 0x000000ffff077224 */ /* 0x000fce00078e001f */
.L_x_6:
[----:B------:R-:W-:Y:S05]  /*08a0*/  BSYNC.RECONVERGENT B0 ;  /* 0x0000000000007941 */ /* 0x000fea0003800200 */
.L_x_5:
[----:B------:R-:W0:Y:S01]  /*08b0*/  F2I.F64.FLOOR R2, R6 ;  /* 0x0000000600027311 */ /* 0x000e220000305100 */
[----:B------:R-:W1:Y:S01]  /*08c0*/  LDC.64 R22, c[0x0][0x3a8] ;  /* 0x0000ea00ff167b82 */ /* 0x000e620000000a00 */
[----:B0-----:R-:W-:-:S06]  /*08d0*/  VIMNMX R2, PT, PT, R2, UR4, PT ;  /* 0x0000000402027c48 */ /* 0x001fcc000bfe0100 */
[----:B------:R-:W0:Y:S02]  /*08e0*/  I2F.F64 R8, R2 ;  /* 0x0000000200087312 */ /* 0x000e240000201c00 */
[----:B0-----:R-:W-:-:S07]  /*08f0*/  DADD R8, -R8, R6 ;  /* 0x0000000008087229 */ /* 0x001fce0000000106 */
[----:B------:R0:W-:Y:S04]  /*0900*/  STG.E.64 desc[UR6][R10.64], R8 ;  /* 0x000000080a007986 */ /* 0x0001e8000c101b06 */
[----:B-1----:R-:W2:Y:S04]  /*0910*/  LDG.E R19, desc[UR6][R22.64] ;  /* 0x0000000616137981 */ /* 0x002ea8000c1e1900 */
[----:B------:R-:W4:Y:S01]  /*0920*/  LDG.E R21, desc[UR6][R22.64+0x4] ;  /* 0x0000040616157981 */ /* 0x000f22000c1e1900 */
[----:B--2---:R-:W-:-:S04]  /*0930*/  IMAD.IADD R19, R2, 0x1, R19 ;  /* 0x0000000102137824 */ /* 0x004fc800078e0213 */
[----:B---3--:R-:W-:-:S04]  /*0940*/  IMAD.WIDE R18, R19, 0x8, R14 ;  /* 0x0000000813127825 */ /* 0x008fc800078e020e */
[----:B----4-:R-:W-:Y:S02]  /*0950*/  IMAD.IADD R21, R2, 0x1, R21 ;  /* 0x0000000102157824 */ /* 0x010fe400078e0215 */
[----:B------:R-:W2:Y:S02]  /*0960*/  LDG.E.64 R18, desc[UR6][R18.64] ;  /* 0x0000000612127981 */ /* 0x000ea4000c1e1b00 */
[----:B------:R-:W-:-:S06]  /*0970*/  IMAD.WIDE R20, R21, 0x8, R14 ;  /* 0x0000000815147825 */ /* 0x000fcc00078e020e */
[----:B------:R-:W3:Y:S01]  /*0980*/  LDG.E.64 R20, desc[UR6][R20.64] ;  /* 0x0000000614147981 */ /* 0x000ee2000c1e1b00 */
[----:B------:R-:W-:Y:S01]  /*0990*/  DADD R6, -R8, 1 ;  /* 0x3ff0000008067429 */ /* 0x000fe20000000100 */
[----:B------:R-:W-:Y:S01]  /*09a0*/  IMAD.WIDE R28, R5, 0x8, R10 ;  /* 0x00000008051c7825 */ /* 0x000fe200078e020a */
[----:B------:R-:W1:Y:S03]  /*09b0*/  MUFU.RCP64H R23, UR11 ;  /* 0x0000000b00177d08 */ /* 0x000e660008001800 */
[----:B------:R-:W-:-:S03]  /*09c0*/  IMAD.MOV.U32 R22, RZ, RZ, 0x1 ;  /* 0x00000001ff167424 */ /* 0x000fc600078e00ff */
[----:B--2---:R-:W-:-:S08]  /*09d0*/  DMUL R6, R6, R18 ;  /* 0x0000001206067228 */ /* 0x004fd00000000000 */
[----:B---3--:R-:W-:-:S07]  /*09e0*/  DFMA R6, R8, R20, R6 ;  /* 0x000000140806722b */ /* 0x008fce0000000006 */
[----:B------:R2:W-:Y:S04]  /*09f0*/  STG.E.64 desc[UR6][R10.64], R6 ;  /* 0x000000060a007986 */ /* 0x0005e8000c101b06 */
[----:B0-----:R-:W3:Y:S01]  /*0a00*/  LDG.E.64 R8, desc[UR6][R28.64] ;  /* 0x000000061c087981 */ /* 0x001ee2000c1e1b00 */
[----:B-1----:R-:W-:Y:S01]  /*0a10*/  DFMA R18, R22, -R16, 1 ;  /* 0x3ff000001612742b */ /* 0x002fe20000000810 */
[----:B------:R-:W-:Y:S07]  /*0a20*/  BSSY.RECONVERGENT B0, `(.L_x_7) ;  /* 0x0000011000007945 */ /* 0x000fee0003800200 */
[----:B------:R-:W-:-:S08]  /*0a30*/  DFMA R18, R18, R18, R18 ;  /* 0x000000121212722b */ /* 0x000fd00000000012 */
[----:B------:R-:W-:-:S08]  /*0a40*/  DFMA R18, R22, R18, R22 ;  /* 0x000000121612722b */ /* 0x000fd00000000016 */
[----:B------:R-:W-:-:S08]  /*0a50*/  DFMA R20, R18, -R16, 1 ;  /* 0x3ff000001214742b */ /* 0x000fd00000000810 */
[----:B------:R-:W-:Y:S02]  /*0a60*/  DFMA R20, R18, R20, R18 ;  /* 0x000000141214722b */ /* 0x000fe40000000012 */
[----:B---3--:R-:W-:-:S08]  /*0a70*/  DADD R22, R8, -UR12 ;  /* 0x8000000c08167e29 */ /* 0x008fd00008000000 */
[----:B------:R-:W-:Y:S02]  /*0a80*/  DMUL R8, R20, R22 ;  /* 0x0000001614087228 */ /* 0x000fe40000000000 */
[----:B------:R-:W-:-:S06]  /*0a90*/  FSETP.GEU.AND P1, PT, |R23|, 6.5827683646048100446e-37, PT ;  /* 0x036000001700780b */ /* 0x000fcc0003f2e200 */
[----:B--2---:R-:W-:-:S08]  /*0aa0*/  DFMA R6, R8, -R16, R22 ;  /* 0x800000100806722b */ /* 0x004fd00000000016 */
[----:B------:R-:W-:-:S10]  /*0ab0*/  DFMA R6, R20, R6, R8 ;  /* 0x000000061406722b */ /* 0x000fd40000000008 */
[----:B------:R-:W-:-:S05]  /*0ac0*/  FFMA R2, RZ, UR11, R7 ;  /* 0x0000000bff027c23 */ /* 0x000fca0008000007 */
[----:B------:R-:W-:-:S13]  /*0ad0*/  FSETP.GT.AND P0, PT, |R2|, 1.469367938527859385e-39, PT ;  /* 0x001000000200780b */ /* 0x000fda0003f04200 */
[----:B------:R-:W-:Y:S05]  /*0ae0*/  @P0 BRA P1, `(.L_x_8) ;  /* 0x0000000000100947 */ /* 0x000fea0000800000 */
[----:B------:R-:W-:-:S07]  /*0af0*/  MOV R2, 0xb10 ;  /* 0x00000b1000027802 */ /* 0x000fce0000000f00 */
[----:B------:R-:W-:Y:S05]  /*0b00*/  CALL.REL.NOINC `($__internal_0_$__cuda_sm20_div_rn_f64_full) ;  /* 0x0000000400ac7944 */ /* 0x000fea0003c00000 */
[----:B------:R-:W-:Y:S01]  /*0b10*/  MOV R6, R30 ;  /* 0x0000001e00067202 */ /* 0x000fe20000000f00 */
[----:B------:R-:W-:-:S07]  /*0b20*/  IMAD.MOV.U32 R7, RZ, RZ, R31 ;  /* 0x000000ffff077224 */ /* 0x000fce00078e001f */
.L_x_8:
[----:B------:R-:W-:Y:S05]  /*0b30*/  BSYNC.RECONVERGENT B0 ;  /* 0x0000000000007941 */ /* 0x000fea0003800200 */
.L_x_7:
[----:B------:R-:W0:Y:S01]  /*0b40*/  F2I.F64.FLOOR R2, R6 ;  /* 0x0000000600027311 */ /* 0x000e220000305100 */
[----:B------:R-:W1:Y:S01]  /*0b50*/  LDC.64 R22, c[0x0][0x3a8] ;  /* 0x0000ea00ff167b82 */ /* 0x000e620000000a00 */
[----:B0-----:R-:W-:-:S06]  /*0b60*/  VIMNMX R2, PT, PT, R2, UR4, PT ;  /* 0x0000000402027c48 */ /* 0x001fcc000bfe0100 */
[----:B------:R-:W0:Y:S02]  /*0b70*/  I2F.F64 R8, R2 ;  /* 0x0000000200087312 */ /* 0x000e240000201c00 */
[----:B0-----:R-:W-:-:S07]  /*0b80*/  DADD R8, -R8, R6 ;  /* 0x0000000008087229 */ /* 0x001fce0000000106 */
[----:B------:R0:W-:Y:S04]  /*0b90*/  STG.E.64 desc[UR6][R28.64], R8 ;  /* 0x000000081c007986 */ /* 0x0001e8000c101b06 */
[----:B-1----:R-:W2:Y:S04]  /*0ba0*/  LDG.E R11, desc[UR6][R22.64] ;  /* 0x00000006160b7981 */ /* 0x002ea8000c1e1900 */
[----:B------:R-:W3:Y:S01]  /*0bb0*/  LDG.E R21, desc[UR6][R22.64+0x4] ;  /* 0x0000040616157981 */ /* 0x000ee2000c1e1900 */
[----:B--2---:R-:W-:-:S04]  /*0bc0*/  IMAD.IADD R11, R2, 0x1, R11 ;  /* 0x00000001020b7824 */ /* 0x004fc800078e020b */
[----:B------:R-:W-:-:S04]  /*0bd0*/  IMAD.WIDE R18, R11, 0x8, R14 ;  /* 0x000000080b127825 */ /* 0x000fc800078e020e */
[----:B---3--:R-:W-:Y:S02]  /*0be0*/  IMAD.IADD R21, R2, 0x1, R21 ;  /* 0x0000000102157824 */ /* 0x008fe400078e0215 */
        /* <DEDUP_REMOVED lines=27> */
[----:B------:R-:W-:Y:S01]  /*0da0*/  IMAD.MOV.U32 R6, RZ, RZ, R30 ;  /* 0x000000ffff067224 */ /* 0x000fe200078e001e */
[----:B------:R-:W-:-:S07]  /*0db0*/  MOV R7, R31 ;  /* 0x0000001f00077202 */ /* 0x000fce0000000f00 */
.L_x_10:
[----:B------:R-:W-:Y:S05]  /*0dc0*/  BSYNC.RECONVERGENT B0 ;  /* 0x0000000000007941 */ /* 0x000fea0003800200 */
.L_x_9:
        /* <DEDUP_REMOVED lines=40> */
.L_x_12:
[----:B------:R-:W-:Y:S05]  /*1050*/  BSYNC.RECONVERGENT B0 ;  /* 0x0000000000007941 */ /* 0x000fea0003800200 */
.L_x_11:
[----:B------:R-:W0:Y:S01]  /*1060*/  F2I.F64.FLOOR R2, R6 ;  /* 0x0000000600027311 */ /* 0x000e220000305100 */
[----:B------:R-:W1:Y:S01]  /*1070*/  LDC.64 R20, c[0x0][0x3a8] ;  /* 0x0000ea00ff147b82 */ /* 0x000e620000000a00 */
[----:B0-----:R-:W-:-:S06]  /*1080*/  VIMNMX R2, PT, PT, R2, UR4, PT ;  /* 0x0000000402027c48 */ /* 0x001fcc000bfe0100 */
[----:B------:R-:W0:Y:S02]  /*1090*/  I2F.F64 R8, R2 ;  /* 0x0000000200087312 */ /* 0x000e240000201c00 */
[----:B0-----:R-:W-:-:S07]  /*10a0*/  DADD R8, -R8, R6 ;  /* 0x0000000008087229 */ /* 0x001fce0000000106 */
[----:B------:R2:W-:Y:S04]  /*10b0*/  STG.E.64 desc[UR6][R28.64], R8 ;  /* 0x000000081c007986 */ /* 0x0005e8000c101b06 */
[----:B-1----:R-:W3:Y:S04]  /*10c0*/  LDG.E R11, desc[UR6][R20.64] ;  /* 0x00000006140b7981 */ /* 0x002ee8000c1e1900 */
[----:B------:R-:W4:Y:S01]  /*10d0*/  LDG.E R19, desc[UR6][R20.64+0x4] ;  /* 0x0000040614137981 */ /* 0x000f22000c1e1900 */
[----:B---3--:R-:W-:-:S04]  /*10e0*/  IMAD.IADD R11, R2, 0x1, R11 ;  /* 0x00000001020b7824 */ /* 0x008fc800078e020b */
[----:B------:R-:W-:-:S04]  /*10f0*/  IMAD.WIDE R10, R11, 0x8, R14 ;  /* 0x000000080b0a7825 */ /* 0x000fc800078e020e */
[----:B----4-:R-:W-:Y:S02]  /*1100*/  IMAD.IADD R19, R2, 0x1, R19 ;  /* 0x0000000102137824 */ /* 0x010fe400078e0213 */
[----:B------:R-:W3:Y:S02]  /*1110*/  LDG.E.64 R10, desc[UR6][R10.64] ;  /* 0x000000060a0a7981 */ /* 0x000ee4000c1e1b00 */
[----:B------:R-:W-:-:S06]  /*1120*/  IMAD.WIDE R18, R19, 0x8, R14 ;  /* 0x0000000813127825 */ /* 0x000fcc00078e020e */
[----:B------:R-:W4:Y:S01]  /*1130*/  LDG.E.64 R18, desc[UR6][R18.64] ;  /* 0x0000000612127981 */ /* 0x000f22000c1e1b00 */
[----:B------:R-:W-:Y:S01]  /*1140*/  DADD R6, -R8, 1 ;  /* 0x3ff0000008067429 */ /* 0x000fe20000000100 */
[----:B------:R-:W-:-:S05]  /*1150*/  IMAD R0, R5, 0x4, R0 ;  /* 0x0000000405007824 */ /* 0x000fca00078e0200 */
[----:B------:R-:W-:Y:S02]  /*1160*/  ISETP.GE.AND P0, PT, R0, UR14, PT ;  /* 0x0000000e00007c0c */ /* 0x000fe4000bf06270 */
[----:B---3--:R-:W-:-:S08]  /*1170*/  DMUL R6, R6, R10 ;  /* 0x0000000a06067228 */ /* 0x008fd00000000000 */
[----:B----4-:R-:W-:-:S07]  /*1180*/  DFMA R6, R8, R18, R6 ;  /* 0x000000120806722b */ /* 0x010fce0000000006 */
[----:B------:R2:W-:Y:S01]  /*1190*/  STG.E.64 desc[UR6][R28.64], R6 ;  /* 0x000000061c007986 */ /* 0x0005e2000c101b06 */
[----:B------:R-:W-:Y:S05]  /*11a0*/  @!P0 BRA `(.L_x_13) ;  /* 0xfffffff400648947 */ /* 0x000fea000383ffff */
[----:B------:R-:W-:Y:S05]  /*11b0*/  EXIT ;  /* 0x000000000000794d */ /* 0x000fea0003800000 */
        .weak           $__internal_0_$__cuda_sm20_div_rn_f64_full
        .type           $__internal_0_$__cuda_sm20_div_rn_f64_full,@function
        .size           $__internal_0_$__cuda_sm20_div_rn_f64_full,(.L_x_20 - $__internal_0_$__cuda_sm20_div_rn_f64_full)
$__internal_0_$__cuda_sm20_div_rn_f64_full:
[C---:B------:R-:W-:Y:S01]  /*11c0*/  FSETP.GEU.AND P0, PT, |R3|.reuse, 1.469367938527859385e-39, PT ;  /* 0x001000000300780b */ /* 0x040fe20003f0e200 */
[----:B------:R-:W-:Y:S01]  /*11d0*/  IMAD.MOV.U32 R21, RZ, RZ, R3 ;  /* 0x000000ffff157224 */ /* 0x000fe200078e0003 */
[----:B------:R-:W-:Y:S01]  /*11e0*/  MOV R20, UR5 ;  /* 0x0000000500147c02 */ /* 0x000fe20008000f00 */
[----:B------:R-:W-:Y:S01]  /*11f0*/  IMAD.U32 R18, RZ, RZ, UR5 ;  /* 0x00000005ff127e24 */ /* 0x000fe2000f8e00ff */
[----:B------:R-:W-:Y:S01]  /*1200*/  LOP3.LUT R4, R3, 0x800fffff, RZ, 0xc0, !PT ;  /* 0x800fffff03047812 */ /* 0x000fe200078ec0ff */
[----:B------:R-:W-:Y:S01]  /*1210*/  IMAD.MOV.U32 R24, RZ, RZ, 0x1 ;  /* 0x00000001ff187424 */ /* 0x000fe200078e00ff */
[C---:B------:R-:W-:Y:S01]  /*1220*/  FSETP.GEU.AND P2, PT, |R23|.reuse, 1.469367938527859385e-39, PT ;  /* 0x001000001700780b */ /* 0x040fe20003f4e200 */
[----:B------:R-:W-:Y:S01]  /*1230*/  IMAD.MOV.U32 R6, RZ, RZ, 0x1ca00000 ;  /* 0x1ca00000ff067424 */ /* 0x000fe200078e00ff */
[----:B------:R-:W-:Y:S01]  /*1240*/  LOP3.LUT R19, R4, 0x3ff00000, RZ, 0xfc, !PT ;  /* 0x3ff0000004137812 */ /* 0x000fe200078efcff */
[----:B------:R-:W-:Y:S01]  /*1250*/  BSSY.RECONVERGENT B2, `(.L_x_14) ;  /* 0x0000050000027945 */ /* 0x000fe20003800200 */
[----:B------:R-:W-:-:S02]  /*1260*/  LOP3.LUT R4, R23, 0x7ff00000, RZ, 0xc0, !PT ;  /* 0x7ff0000017047812 */ /* 0x000fc400078ec0ff */
[----:B------:R-:W-:Y:S01]  /*1270*/  LOP3.LUT R8, R3, 0x7ff00000, RZ, 0xc0, !PT ;  /* 0x7ff0000003087812 */ /* 0x000fe200078ec0ff */
[----:B------:R-:W-:-:S03]  /*1280*/  @!P0 DMUL R18, R20, 8.98846567431157953865e+307 ;  /* 0x7fe0000014128828 */ /* 0x000fc60000000000 */
[----:B------:R-:W-:-:S03]  /*1290*/  ISETP.GE.U32.AND P1, PT, R4, R8, PT ;  /* 0x000000080400720c */ /* 0x000fc60003f26070 */
[----:B------:R-:W0:Y:S01]  /*12a0*/  MUFU.RCP64H R25, R19 ;  /* 0x0000001300197308 */ /* 0x000e220000001800 */
[----:B------:R-:W-:Y:S02]  /*12b0*/  @!P2 LOP3.LUT R7, R21, 0x7ff00000, RZ, 0xc0, !PT ;  /* 0x7ff000001507a812 */ /* 0x000fe400078ec0ff */
[----:B------:R-:W-:Y:S02]  /*12c0*/  @!P2 MOV R32, RZ ;  /* 0x000000ff0020a202 */ /* 0x000fe40000000f00 */
[----:B------:R-:W-:Y:S02]  /*12d0*/  @!P2 ISETP.GE.U32.AND P3, PT, R4, R7, PT ;  /* 0x000000070400a20c */ /* 0x000fe40003f66070 */
[----:B------:R-:W-:Y:S02]  /*12e0*/  @!P0 LOP3.LUT R8, R19, 0x7ff00000, RZ, 0xc0, !PT ;  /* 0x7ff0000013088812 */ /* 0x000fe400078ec0ff */
[----:B------:R-:W-:-:S04]  /*12f0*/  @!P2 SEL R7, R6, 0x63400000, !P3 ;  /* 0x634000000607a807 */ /* 0x000fc80005800000 */
[----:B------:R-:W-:Y:S01]  /*1300*/  @!P2 LOP3.LUT R7, R7, 0x80000000, R23, 0xf8, !PT ;  /* 0x800000000707a812 */ /* 0x000fe200078ef817 */
[----:B0-----:R-:W-:-:S03]  /*1310*/  DFMA R30, R24, -R18, 1 ;  /* 0x3ff00000181e742b */ /* 0x001fc60000000812 */
[----:B------:R-:W-:Y:S01]  /*1320*/  @!P2 LOP3.LUT R33, R7, 0x100000, RZ, 0xfc, !PT ;  /* 0x001000000721a812 */ /* 0x000fe200078efcff */
[----:B------:R-:W-:-:S04]  /*1330*/  IMAD.MOV.U32 R7, RZ, RZ, R4 ;  /* 0x000000ffff077224 */ /* 0x000fc800078e0004 */
[----:B------:R-:W-:-:S08]  /*1340*/  DFMA R30, R30, R30, R30 ;  /* 0x0000001e1e1e722b */ /* 0x000fd0000000001e */
[----:B------:R-:W-:Y:S01]  /*1350*/  DFMA R30, R24, R30, R24 ;  /* 0x0000001e181e722b */ /* 0x000fe20000000018 */
[----:B------:R-:W-:Y:S01]  /*1360*/  SEL R25, R6, 0x63400000, !P1 ;  /* 0x6340000006197807 */ /* 0x000fe20004800000 */
[----:B------:R-:W-:-:S03]  /*1370*/  IMAD.MOV.U32 R24, RZ, RZ, R22 ;  /* 0x000000ffff187224 */ /* 0x000fc600078e0016 */
[----:B------:R-:W-:-:S03]  /*1380*/  LOP3.LUT R25, R25, 0x800fffff, R23, 0xf8, !PT ;  /* 0x800fffff19197812 */ /* 0x000fc600078ef817 */
[----:B------:R-:W-:-:S03]  /*1390*/  DFMA R26, R30, -R18, 1 ;  /* 0x3ff000001e1a742b */ /* 0x000fc60000000812 */
[----:B------:R-:W-:-:S05]  /*13a0*/  @!P2 DFMA R24, R24, 2, -R32 ;  /* 0x400000001818a82b */ /* 0x000fca0000000820 */
[----:B------:R-:W-:-:S05]  /*13b0*/  DFMA R30, R30, R26, R30 ;  /* 0x0000001a1e1e722b */ /* 0x000fca000000001e */
[----:B------:R-:W-:-:S03]  /*13c0*/  @!P2 LOP3.LUT R7, R25, 0x7ff00000, RZ, 0xc0, !PT ;  /* 0x7ff000001907a812 */ /* 0x000fc600078ec0ff */
[----:B------:R-:W-:Y:S02]  /*13d0*/  DMUL R26, R30, R24 ;  /* 0x000000181e1a7228 */ /* 0x000fe40000000000 */
[----:B------:R-:W-:-:S05]  /*13e0*/  VIADD R9, R7, 0xffffffff ;  /* 0xffffffff07097836 */ /* 0x000fca0000000000 */
[----:B------:R-:W-:Y:S01]  /*13f0*/  ISETP.GT.U32.AND P0, PT, R9, 0x7feffffe, PT ;  /* 0x7feffffe0900780c */ /* 0x000fe20003f04070 */
[----:B------:R-:W-:Y:S01]  /*1400*/  VIADD R9, R8, 0xffffffff ;  /* 0xffffffff08097836 */ /* 0x000fe20000000000 */
[----:B------:R-:W-:-:S04]  /*1410*/  DFMA R32, R26, -R18, R24 ;  /* 0x800000121a20722b */ /* 0x000fc80000000018 */
[----:B------:R-:W-:-:S04]  /*1420*/  ISETP.GT.U32.OR P0, PT, R9, 0x7feffffe, P0 ;  /* 0x7feffffe0900780c */ /* 0x000fc80000704470 */
[----:B------:R-:W-:-:S09]  /*1430*/  DFMA R26, R30, R32, R26 ;  /* 0x000000201e1a722b */ /* 0x000fd2000000001a */
[----:B------:R-:W-:Y:S05]  /*1440*/  @P0 BRA `(.L_x_15) ;  /* 0x00000000006c0947 */ /* 0x000fea0003800000 */
[----:B------:R-:W-:-:S04]  /*1450*/  LOP3.LUT R7, R21, 0x7ff00000, RZ, 0xc0, !PT ;  /* 0x7ff0000015077812 */ /* 0x000fc800078ec0ff */
[CC--:B------:R-:W-:Y:S02]  /*1460*/  VIADDMNMX R8, R4.reuse, -R7.reuse, 0xb9600000, !PT ;  /* 0xb960000004087446 */ /* 0x0c0fe40007800907 */
[----:B------:R-:W-:Y:S02]  /*1470*/  ISETP.GE.U32.AND P0, PT, R4, R7, PT ;  /* 0x000000070400720c */ /* 0x000fe40003f06070 */
[----:B------:R-:W-:Y:S02]  /*1480*/  VIMNMX R8, PT, PT, R8, 0x46a00000, PT ;  /* 0x46a0000008087848 */ /* 0x000fe40003fe0100 */
[----:B------:R-:W-:-:S05]  /*1490*/  SEL R7, R6, 0x63400000, !P0 ;  /* 0x6340000006077807 */ /* 0x000fca0004000000 */
[----:B------:R-:W-:Y:S02]  /*14a0*/  IMAD.IADD R7, R8, 0x1, -R7 ;  /* 0x0000000108077824 */ /* 0x000fe400078e0a07 */
[----:B------:R-:W-:-:S03]  /*14b0*/  IMAD.MOV.U32 R8, RZ, RZ, RZ ;  /* 0x000000ffff087224 */ /* 0x000fc600078e00ff */
[----:B------:R-:W-:-:S06]  /*14c0*/  IADD3 R9, PT, PT, R7, 0x7fe00000, RZ ;  /* 0x7fe0000007097810 */ /* 0x000fcc0007ffe0ff */
[----:B------:R-:W-:-:S10]  /*14d0*/  DMUL R30, R26, R8 ;  /* 0x000000081a1e7228 */ /* 0x000fd40000000000 */
[----:B------:R-:W-:-:S13]  /*14e0*/  FSETP.GTU.AND P0, PT, |R31|, 1.469367938527859385e-39, PT ;  /* 0x001000001f00780b */ /* 0x000fda0003f0c200 */
[----:B------:R-:W-:Y:S05]  /*14f0*/  @P0 BRA `(.L_x_16) ;  /* 0x0000000000940947 */ /* 0x000fea0003800000 */
[----:B------:R-:W-:Y:S01]  /*1500*/  DFMA R18, R26, -R18, R24 ;  /* 0x800000121a12722b */ /* 0x000fe20000000018 */
[----:B------:R-:W-:-:S09]  /*1510*/  IMAD.MOV.U32 R20, RZ, RZ, RZ ;  /* 0x000000ffff147224 */ /* 0x000fd200078e00ff */
[C---:B------:R-:W-:Y:S02]  /*1520*/  FSETP.NEU.AND P0, PT, R19.reuse, RZ, PT ;  /* 0x000000ff1300720b */ /* 0x040fe40003f0d000 */
[----:B------:R-:W-:-:S04]  /*1530*/  LOP3.LUT R8, R19, 0x80000000, R21, 0x48, !PT ;  /* 0x8000000013087812 */ /* 0x000fc800078e4815 */
[----:B------:R-:W-:-:S07]  /*1540*/  LOP3.LUT R21, R8, R9, RZ, 0xfc, !PT ;  /* 0x0000000908157212 */ /* 0x000fce00078efcff */
[----:B------:R-:W-:Y:S05]  /*1550*/  @!P0 BRA `(.L_x_16) ;  /* 0x00000000007c8947 */ /* 0x000fea0003800000 */
[----:B------:R-:W-:Y:S01]  /*1560*/  IMAD.MOV R19, RZ, RZ, -R7 ;  /* 0x000000ffff137224 */ /* 0x000fe200078e0a07 */
[----:B------:R-:W-:Y:S01]  /*1570*/  DMUL.RP R20, R26, R20 ;  /* 0x000000141a147228 */ /* 0x000fe20000008000 */
[----:B------:R-:W-:Y:S01]  /*1580*/  IMAD.MOV.U32 R18, RZ, RZ, RZ ;  /* 0x000000ffff127224 */ /* 0x000fe200078e00ff */
[----:B------:R-:W-:-:S05]  /*1590*/  IADD3 R7, PT, PT, -R7, -0x43300000, RZ ;  /* 0xbcd0000007077810 */ /* 0x000fca0007ffe1ff */
[----:B------:R-:W-:-:S10]  /*15a0*/  DFMA R18, R30, -R18, R26 ;  /* 0x800000121e12722b */ /* 0x000fd4000000001a */
[----:B------:R-:W-:Y:S02]  /*15b0*/  FSETP.NEU.AND P0, PT, |R19|, R7, PT ;  /* 0x000000071300720b */ /* 0x000fe40003f0d200 */
[----:B------:R-:W-:Y:S02]  /*15c0*/  LOP3.LUT R7, R21, R8, RZ, 0x3c, !PT ;  /* 0x0000000815077212 */ /* 0x000fe400078e3cff */
[----:B------:R-:W-:Y:S02]  /*15d0*/  FSEL R30, R20, R30, !P0 ;  /* 0x0000001e141e7208 */ /* 0x000fe40004000000 */
[----:B------:R-:W-:Y:S01]  /*15e0*/  FSEL R31, R7, R31, !P0 ;  /* 0x0000001f071f7208 */ /* 0x000fe20004000000 */
[----:B------:R-:W-:Y:S06]  /*15f0*/  BRA `(.L_x_16) ;  /* 0x0000000000547947 */ /* 0x000fec0003800000 */
.L_x_15:
[----:B------:R-:W-:-:S14]  /*1600*/  DSETP.NAN.AND P0, PT, R22, R22, PT ;  /* 0x000000161600722a */ /* 0x000fdc0003f08000 */
[----:B------:R-:W-:Y:S05]  /*1610*/  @P0 BRA `(.L_x_17) ;  /* 0x0000000000440947 */ /* 0x000fea0003800000 */
[----:B------:R-:W-:-:S14]  /*1620*/  DSETP.NAN.AND P0, PT, R20, R20, PT ;  /* 0x000000141400722a */ /* 0x000fdc0003f08000 */
[----:B------:R-:W-:Y:S05]  /*1630*/  @P0 BRA `(.L_x_18) ;  /* 0x0000000000300947 */ /* 0x000fea0003800000 */
[----:B------:R-:W-:Y:S01]  /*1640*/  ISETP.NE.AND P0, PT, R7, R8, PT ;  /* 0x000000080700720c */ /* 0x000fe20003f05270 */
[----:B------:R-:W-:Y:S01]  /*1650*/  IMAD.MOV.U32 R31, RZ, RZ, -0x80000 ;  /* 0xfff80000ff1f7424 */ /* 0x000fe200078e00ff */
[----:B------:R-:W-:-:S11]  /*1660*/  MOV R30, 0x0 ;  /* 0x00000000001e7802 */ /* 0x000fd60000000f00 */
[----:B------:R-:W-:Y:S05]  /*1670*/  @!P0 BRA `(.L_x_16) ;  /* 0x0000000000348947 */ /* 0x000fea0003800000 */
[----:B------:R-:W-:Y:S02]  /*1680*/  ISETP.NE.AND P0, PT, R7, 0x7ff00000, PT ;  /* 0x7ff000000700780c */ /* 0x000fe40003f05270 */
[----:B------:R-:W-:Y:S02]  /*1690*/  LOP3.LUT R31, R23, 0x80000000, R21, 0x48, !PT ;  /* 0x80000000171f7812 */ /* 0x000fe400078e4815 */
[----:B------:R-:W-:-:S13]  /*16a0*/  ISETP.EQ.OR P0, PT, R8, RZ, !P0 ;  /* 0x000000ff0800720c */ /* 0x000fda0004702670 */
[----:B------:R-:W-:Y:S01]  /*16b0*/  @P0 LOP3.LUT R4, R31, 0x7ff00000, RZ, 0xfc, !PT ;  /* 0x7ff000001f040812 */ /* 0x000fe200078efcff */
[----:B------:R-:W-:Y:S02]  /*16c0*/  @!P0 IMAD.MOV.U32 R30, RZ, RZ, RZ ;  /* 0x000000ffff1e8224 */ /* 0x000fe400078e00ff */
[----:B------:R-:W-:Y:S02]  /*16d0*/  @P0 IMAD.MOV.U32 R30, RZ, RZ, RZ ;  /* 0x000000ffff1e0224 */ /* 0x000fe400078e00ff */
[----:B------:R-:W-:Y:S01]  /*16e0*/  @P0 IMAD.MOV.U32 R31, RZ, RZ, R4 ;  /* 0x000000ffff1f0224 */ /* 0x000fe200078e0004 */
[----:B------:R-:W-:Y:S06]  /*16f0*/  BRA `(.L_x_16) ;  /* 0x0000000000147947 */ /* 0x000fec0003800000 */
.L_x_18:
[----:B------:R-:W-:Y:S02]  /*1700*/  LOP3.LUT R31, R21, 0x80000, RZ, 0xfc, !PT ;  /* 0x00080000151f7812 */ /* 0x000fe400078efcff */
[----:B------:R-:W-:Y:S01]  /*1710*/  MOV R30, R20 ;  /* 0x00000014001e7202 */ /* 0x000fe20000000f00 */
[----:B------:R-:W-:Y:S06]  /*1720*/  BRA `(.L_x_16) ;  /* 0x0000000000087947 */ /* 0x000fec0003800000 */
.L_x_17:
[----:B------:R-:W-:Y:S01]  /*1730*/  LOP3.LUT R31, R23, 0x80000, RZ, 0xfc, !PT ;  /* 0x00080000171f7812 */ /* 0x000fe200078efcff */
[----:B------:R-:W-:-:S07]  /*1740*/  IMAD.MOV.U32 R30, RZ, RZ, R22 ;  /* 0x000000ffff1e7224 */ /* 0x000fce00078e0016 */
.L_x_16:
[----:B------:R-:W-:Y:S05]  /*1750*/  BSYNC.RECONVERGENT B2 ;  /* 0x0000000000027941 */ /* 0x000fea0003800200 */
.L_x_14:
[----:B------:R-:W-:Y:S02]  /*1760*/  IMAD.MOV.U32 R6, RZ, RZ, R2 ;  /* 0x000000ffff067224 */ /* 0x000fe400078e0002 */
[----:B------:R-:W-:-:S04]  /*1770*/  IMAD.MOV.U32 R7, RZ, RZ, 0x0 ;  /* 0x00000000ff077424 */ /* 0x000fc800078e00ff */
[----:B------:R-:W-:Y:S05]  /*1780*/  RET.REL.NODEC R6 `(_Z13calc_average1PdPKdiiddPKi) ;  /* 0xffffffe8061c7950 */ /* 0x000fea0003c3ffff */
.L_x_19:
[----:B------:R-:W-:-:S00]  /*1790*/  BRA `(.L_x_19) ;  /* 0xfffffffc00fc7947 */ /* 0x000fc0000383ffff */
[----:B------:R-:W-:-:S00]  /*17a0*/  NOP ;  /* 0x0000000000007918 */ /* 0x000fc00000000000 */
        /* <DEDUP_REMOVED lines=13> */
.L_x_20:


//--------------------- .nv.shared.reserved.0     --------------------------
	.section	.nv.shared.reserved.0,"aw",@nobits
	.weak		__nv_reservedSMEM_offset_0_alias
	.size		__nv_reservedSMEM_offset_0_alias, 0, 64
	.other		__nv_reservedSMEM_offset_0_alias,@"STO_CUDA_RESERVED_SHARED STV_DEFAULT"
__nv_reservedSMEM_offset_0_alias:
	.zero		0
	.zero		64


//--------------------- .nv.constant0._Z13calc_average1PdPKdiiddPKi --------------------------
	.section	.nv.constant0._Z13calc_average1PdPKdiiddPKi,"a",@progbits
	.sectionflags	@""
	.align	4
.nv.constant0._Z13calc_average1PdPKdiiddPKi:
	.zero		944


//--------------------- SYMBOLS --------------------------

	.type		.nv.reservedSmem.offset0,@object
	.size		.nv.reservedSmem.offset0,0x4
